	.headerflags	@"EF_CUDA_TEXMODE_UNIFIED EF_CUDA_64BIT_ADDRESS EF_CUDA_SM75 EF_CUDA_VIRTUAL_SM(EF_CUDA_SM75)"
	.elftype	@"ET_EXEC"


//--------------------- .nv.info                  --------------------------
	.section	.nv.info,"",@"SHT_CUDA_INFO"
	.align	4


	//----- nvinfo : EIATTR_REGCOUNT
	.align		4
        /*0000*/ 	.byte	0x04, 0x2f
        /*0002*/ 	.short	(.L_2 - .L_1)
	.align		4
.L_1:
        /*0004*/ 	.word	index@(kda_gate_fwd_kernel)
        /*0008*/ 	.word	0x00000012


	//----- nvinfo : EIATTR_FRAME_SIZE
	.align		4
.L_2:
        /*000c*/ 	.byte	0x04, 0x11
        /*000e*/ 	.short	(.L_4 - .L_3)
	.align		4
.L_3:
        /*0010*/ 	.word	index@(kda_gate_fwd_kernel)
        /*0014*/ 	.word	0x00000000


	//----- nvinfo : EIATTR_MIN_STACK_SIZE
	.align		4
.L_4:
        /*0018*/ 	.byte	0x04, 0x12
        /*001a*/ 	.short	(.L_6 - .L_5)
	.align		4
.L_5:
        /*001c*/ 	.word	index@(kda_gate_fwd_kernel)
        /*0020*/ 	.word	0x00000000
.L_6:


//--------------------- .nv.info.kda_gate_fwd_kernel --------------------------
	.section	.nv.info.kda_gate_fwd_kernel,"",@"SHT_CUDA_INFO"
	.sectionflags	@""
	.align	4


	//----- nvinfo : EIATTR_SW_WAR
	.align		4
        /*0000*/ 	.byte	0x04, 0x36
        /*0002*/ 	.short	(.L_8 - .L_7)
.L_7:
        /*0004*/ 	.word	0x00000001


	//----- nvinfo : EIATTR_CUDA_API_VERSION
	.align		4
.L_8:
        /*0008*/ 	.byte	0x04, 0x37
        /*000a*/ 	.short	(.L_10 - .L_9)
.L_9:
        /*000c*/ 	.word	0x00000080


	//----- nvinfo : EIATTR_PARAM_CBANK
	.align		4
.L_10:
        /*0010*/ 	.byte	0x04, 0x0a
        /*0012*/ 	.short	(.L_12 - .L_11)
	.align		4
.L_11:
        /*0014*/ 	.word	index@(.nv.constant0.kda_gate_fwd_kernel)
        /*0018*/ 	.short	0x0160
        /*001a*/ 	.short	0x0030


	//----- nvinfo : EIATTR_CBANK_PARAM_SIZE
	.align		4
.L_12:
        /*001c*/ 	.byte	0x03, 0x19
        /*001e*/ 	.short	0x0030


	//----- nvinfo : EIATTR_KPARAM_INFO
	.align		4
        /*0020*/ 	.byte	0x04, 0x17
        /*0022*/ 	.short	(.L_14 - .L_13)
.L_13:
        /*0024*/ 	.word	0x00000000
        /*0028*/ 	.short	0x0006
        /*002a*/ 	.short	0x0028
        /*002c*/ 	.byte	0x00, 0xf4, 0x21, 0x00


	//----- nvinfo : EIATTR_KPARAM_INFO
	.align		4
.L_14:
        /*0030*/ 	.byte	0x04, 0x17
        /*0032*/ 	.short	(.L_16 - .L_15)
.L_15:
        /*0034*/ 	.word	0x00000000
        /*0038*/ 	.short	0x0005
        /*003a*/ 	.short	0x0020
        /*003c*/ 	.byte	0x00, 0xf4, 0x21, 0x00


	//----- nvinfo : EIATTR_KPARAM_INFO
	.align		4
.L_16:
        /*0040*/ 	.byte	0x04, 0x17
        /*0042*/ 	.short	(.L_18 - .L_17)
.L_17:
        /*0044*/ 	.word	0x00000000
        /*0048*/ 	.short	0x0004
        /*004a*/ 	.short	0x001c
        /*004c*/ 	.byte	0x00, 0xf0, 0x11, 0x00


	//----- nvinfo : EIATTR_KPARAM_INFO
	.align		4
.L_18:
        /*0050*/ 	.byte	0x04, 0x17
        /*0052*/ 	.short	(.L_20 - .L_19)
.L_19:
        /*0054*/ 	.word	0x00000000
        /*0058*/ 	.short	0x0003
        /*005a*/ 	.short	0x0018
        /*005c*/ 	.byte	0x00, 0xf0, 0x11, 0x00


	//----- nvinfo : EIATTR_KPARAM_INFO
	.align		4
.L_20:
        /*0060*/ 	.byte	0x04, 0x17
        /*0062*/ 	.short	(.L_22 - .L_21)
.L_21:
        /*0064*/ 	.word	0x00000000
        /*0068*/ 	.short	0x0002
        /*006a*/ 	.short	0x0010
        /*006c*/ 	.byte	0x00, 0xf4, 0x21, 0x00


	//----- nvinfo : EIATTR_KPARAM_INFO
	.align		4
.L_22:
        /*0070*/ 	.byte	0x04, 0x17
        /*0072*/ 	.short	(.L_24 - .L_23)
.L_23:
        /*0074*/ 	.word	0x00000000
        /*0078*/ 	.short	0x0001
        /*007a*/ 	.short	0x0008
        /*007c*/ 	.byte	0x00, 0xf4, 0x21, 0x00


	//----- nvinfo : EIATTR_KPARAM_INFO
	.align		4
.L_24:
        /*0080*/ 	.byte	0x04, 0x17
        /*0082*/ 	.short	(.L_26 - .L_25)
.L_25:
        /*0084*/ 	.word	0x00000000
        /*0088*/ 	.short	0x0000
        /*008a*/ 	.short	0x0000
        /*008c*/ 	.byte	0x00, 0xf4, 0x21, 0x00


	//----- nvinfo : EIATTR_MAXREG_COUNT
	.align		4
.L_26:
        /*0090*/ 	.byte	0x03, 0x1b
        /*0092*/ 	.short	0x0080


	//----- nvinfo : EIATTR_EXIT_INSTR_OFFSETS
	.align		4
        /*0094*/ 	.byte	0x04, 0x1c
        /*0096*/ 	.short	(.L_28 - .L_27)


	//   ....[0]....
.L_27:
        /*0098*/ 	.word	0x000006c0


	//   ....[1]....
        /*009c*/ 	.word	0x000006e0


	//----- nvinfo : EIATTR_REQNTID
	.align		4
.L_28:
        /*00a0*/ 	.byte	0x04, 0x10
        /*00a2*/ 	.short	(.L_30 - .L_29)
.L_29:
        /*00a4*/ 	.word	0x00000200
        /*00a8*/ 	.word	0x00000001
        /*00ac*/ 	.word	0x00000001
.L_30:


//--------------------- .nv.callgraph             --------------------------
	.section	.nv.callgraph,"",@"SHT_CUDA_CALLGRAPH"
	.align	4
	.sectionentsize	8
	.align		4
        /*0000*/ 	.word	0x00000000
	.align		4
        /*0004*/ 	.word	0xffffffff
	.align		4
        /*0008*/ 	.word	0x00000000
	.align		4
        /*000c*/ 	.word	0xfffffffe
	.align		4
        /*0010*/ 	.word	0x00000000
	.align		4
        /*0014*/ 	.word	0xfffffffd
	.align		4
        /*0018*/ 	.word	0x00000000
	.align		4
        /*001c*/ 	.word	0xfffffffc


//--------------------- .nv.rel.action            --------------------------
	.section	.nv.rel.action,"",@"SHT_CUDA_RELOCINFO"
	.align	8
	.sectionentsize	8
        /*0000*/ 	.byte	0x73, 0x00, 0x00, 0x00, 0x00, 0x00, 0x00, 0x00, 0x00, 0x00, 0x00, 0x11, 0x25, 0x00, 0x05, 0x36


//--------------------- .nv.constant4             --------------------------
	.section	.nv.constant4,"a",@progbits
	.align	8
	.align		8
.nv.constant4:
        /*0000*/ 	.dword	_$_str


//--------------------- .nv.constant0.kda_gate_fwd_kernel --------------------------
	.section	.nv.constant0.kda_gate_fwd_kernel,"a",@progbits
	.sectionflags	@""
	.align	4
.nv.constant0.kda_gate_fwd_kernel:
	.zero		400


//--------------------- .text.kda_gate_fwd_kernel --------------------------
	.section	.text.kda_gate_fwd_kernel,"ax",@progbits
	.sectioninfo	@"SHI_REGISTERS=18"
	.align	128
        .global         kda_gate_fwd_kernel
        .type           kda_gate_fwd_kernel,@function
        .size           kda_gate_fwd_kernel,(.L_x_1 - kda_gate_fwd_kernel)
        .other          kda_gate_fwd_kernel,@"STO_CUDA_ENTRY STV_DEFAULT"
kda_gate_fwd_kernel:
.text.kda_gate_fwd_kernel:
[----:B------:R-:W-:Y:S02]  /*0000*/  MOV R1, c[0x0][0x28] ;  /* 0x00000a0000017a02 */ /* 0x000fe40000000f00 */
[----:B------:R-:W0:Y:S01]  /*0010*/  S2R R2, SR_TID.X ;  /* 0x0000000000027919 */ /* 0x000e220000002100 */
[----:B------:R-:W-:Y:S02]  /*0020*/  UMOV UR4, 0xc ;  /* 0x0000000c00047882 */ /* 0x000fe40000000000 */
[----:B------:R-:W-:Y:S01]  /*0030*/  ULDC.64 UR6, c[0x0][0x178] ;  /* 0x00005e0000067ab9 */ /* 0x000fe20000000a00 */
[----:B------:R-:W1:Y:S01]  /*0040*/  S2R R0, SR_CTAID.X ;  /* 0x0000000000007919 */ /* 0x000e620000002500 */
[----:B------:R-:W-:Y:S02]  /*0050*/  USHF.R.S32.HI UR5, URZ, 0x1f, UR6 ;  /* 0x0000001f3f057899 */ /* 0x000fe40008011406 */
[----:B------:R-:W-:Y:S01]  /*0060*/  UIMAD UR4, UR4, UR7, URZ ;  /* 0x00000007040472a4 */ /* 0x000fe2000f8e023f */
[----:B------:R-:W2:Y:S01]  /*0070*/  S2UR UR10, SR_CTAID.Y ;  /* 0x00000000000a79c3 */ /* 0x000ea20000002600 */
[----:B------:R-:W-:Y:S02]  /*0080*/  ULDC.64 UR8, c[0x0][0x160] ;  /* 0x0000580000087ab9 */ /* 0x000fe40000000a00 */
[----:B------:R-:W-:Y:S01]  /*0090*/  USHF.R.S32.HI UR6, URZ, 0x1f, UR4 ;  /* 0x0000001f3f067899 */ /* 0x000fe20008011404 */
[----:B0-----:R-:W-:-:S02]  /*00a0*/  SHF.R.U32.HI R3, RZ, 0x3, R2 ;  /* 0x00000003ff037819 */ /* 0x001fc40000011602 */
[----:B------:R-:W-:Y:S02]  /*00b0*/  SHF.L.U32 R2, R2, 0x1, RZ ;  /* 0x0000000102027819 */ /* 0x000fe400000006ff */
[----:B-1----:R-:W-:Y:S02]  /*00c0*/  SHF.L.U32 R0, R0, 0x6, RZ ;  /* 0x0000000600007819 */ /* 0x002fe400000006ff */
[----:B------:R-:W-:Y:S02]  /*00d0*/  SGXT.U32 R3, R3, 0x6 ;  /* 0x000000060303781a */ /* 0x000fe40000000000 */
[----:B------:R-:W-:Y:S02]  /*00e0*/  LOP3.LUT R2, R2, 0xe, RZ, 0xc0, !PT ;  /* 0x0000000e02027812 */ /* 0x000fe400078ec0ff */
[----:B------:R-:W-:Y:S02]  /*00f0*/  LOP3.LUT R5, R3, R0, RZ, 0xfc, !PT ;  /* 0x0000000003057212 */ /* 0x000fe400078efcff */
[----:B------:R-:W-:-:S02]  /*0100*/  SHF.R.S32.HI R3, RZ, 0x1f, R0 ;  /* 0x0000001fff037819 */ /* 0x000fc40000011400 */
[----:B------:R-:W-:-:S03]  /*0110*/  ISETP.GE.U32.AND P0, PT, R5, c[0x0][0x178], PT ;  /* 0x00005e0005007a0c */ /* 0x000fc60003f06070 */
[C---:B------:R-:W-:Y:S01]  /*0120*/  IMAD R4, R3.reuse, UR4, RZ ;  /* 0x0000000403047c24 */ /* 0x040fe2000f8e02ff */
[----:B------:R-:W-:Y:S01]  /*0130*/  ISETP.GE.AND.EX P0, PT, R3, UR5, PT, P0 ;  /* 0x0000000503007c0c */ /* 0x000fe2000bf06300 */
[----:B--2---:R-:W-:Y:S01]  /*0140*/  UIMAD UR5, UR10, 0x30, URZ ;  /* 0x000000300a0578a4 */ /* 0x004fe2000f8e023f */
[----:B------:R-:W-:Y:S02]  /*0150*/  MOV R3, RZ ;  /* 0x000000ff00037202 */ /* 0x000fe40000000f00 */
[----:B------:R-:W-:-:S03]  /*0160*/  ISETP.GT.AND P0, PT, R0, -0x1, !P0 ;  /* 0xffffffff0000780c */ /* 0x000fc60004704270 */
[C---:B------:R-:W-:Y:S01]  /*0170*/  IMAD.WIDE.U32 R6, R5.reuse, UR4, R2 ;  /* 0x0000000405067c25 */ /* 0x040fe2000f8e0002 */
[----:B------:R-:W-:Y:S01]  /*0180*/  UIADD3 UR4, UP0, UR5, UR8, URZ ;  /* 0x0000000805047290 */ /* 0x000fe2000ff1e03f */
[----:B------:R-:W-:Y:S02]  /*0190*/  ISETP.LT.U32.AND P0, PT, R2, 0xc, P0 ;  /* 0x0000000c0200780c */ /* 0x000fe40000701070 */
[----:B------:R-:W-:Y:S01]  /*01a0*/  IMAD R3, R5, UR6, R4 ;  /* 0x0000000605037c24 */ /* 0x000fe2000f8e0204 */
[----:B------:R-:W-:Y:S01]  /*01b0*/  UIMAD UR6, UR10, 0xc, URZ ;  /* 0x0000000c0a0678a4 */ /* 0x000fe2000f8e023f */
[----:B------:R-:W-:Y:S01]  /*01c0*/  CS2R R4, SRZ ;  /* 0x0000000000047805 */ /* 0x000fe2000001ff00 */
[----:B------:R-:W-:Y:S02]  /*01d0*/  SHF.L.U32 R2, R6, 0x2, RZ ;  /* 0x0000000206027819 */ /* 0x000fe400000006ff */
[----:B------:R-:W-:Y:S01]  /*01e0*/  IADD3 R3, R7, R3, RZ ;  /* 0x0000000307037210 */ /* 0x000fe20007ffe0ff */
[----:B------:R-:W-:-:S03]  /*01f0*/  ULEA.HI.X UR5, UR6, UR9, URZ, 0x2, UP0 ;  /* 0x0000000906057291 */ /* 0x000fc600080f143f */
[----:B------:R-:W-:-:S08]  /*0200*/  SHF.L.U64.HI R3, R6, 0x2, R3 ;  /* 0x0000000206037819 */ /* 0x000fd00000010203 */
[----:B------:R-:W2:Y:S01]  /*0210*/  @P0 LDG.E.64.SYS R4, [R2.64+UR4] ;  /* 0x0000000402040981 */ /* 0x000ea2000c1eeb00 */
[----:B------:R-:W-:Y:S02]  /*0220*/  ULDC.64 UR4, c[0x0][0x168] ;  /* 0x00005a0000047ab9 */ /* 0x000fe40000000a00 */
[----:B------:R-:W-:-:S04]  /*0230*/  ULEA UR4, UP0, UR10, UR4, 0x2 ;  /* 0x000000040a047291 */ /* 0x000fc8000f80103f */
[----:B------:R-:W-:-:S09]  /*0240*/  ULEA.HI.X UR5, UR10, UR5, URZ, 0x2, UP0 ;  /* 0x000000050a057291 */ /* 0x000fd200080f143f */
[----:B------:R-:W3:Y:S01]  /*0250*/  LDG.E.SYS R0, [UR4] ;  /* 0x00000004ff007981 */ /* 0x000ee2000c1ee900 */
[----:B------:R-:W-:Y:S01]  /*0260*/  MOV R13, 0x3e055027 ;  /* 0x3e055027000d7802 */ /* 0x000fe20000000f00 */
[----:B------:R-:W-:Y:S02]  /*0270*/  ULDC.64 UR4, c[0x0][0x170] ;  /* 0x00005c0000047ab9 */ /* 0x000fe40000000a00 */
[----:B------:R-:W-:-:S04]  /*0280*/  ULEA UR4, UP0, UR6, UR4, 0x2 ;  /* 0x0000000406047291 */ /* 0x000fc8000f80103f */
[----:B------:R-:W-:Y:S01]  /*0290*/  ULEA.HI.X UR5, UR6, UR5, URZ, 0x2, UP0 ;  /* 0x0000000506057291 */ /* 0x000fe200080f143f */
[C---:B--2---:R-:W-:Y:S01]  /*02a0*/  FMUL R8, R5.reuse, 1.4426950216293334961 ;  /* 0x3fb8aa3b05087820 */ /* 0x044fe20000400000 */
[----:B------:R-:W-:Y:S01]  /*02b0*/  FSETP.GT.AND P3, PT, R5, 20, PT ;  /* 0x41a000000500780b */ /* 0x000fe20003f64000 */
[C---:B------:R-:W-:Y:S01]  /*02c0*/  FMUL R6, R4.reuse, 1.4426950216293334961 ;  /* 0x3fb8aa3b04067820 */ /* 0x040fe20000400000 */
[----:B------:R-:W-:Y:S02]  /*02d0*/  FSETP.GT.AND P4, PT, R4, 20, PT ;  /* 0x41a000000400780b */ /* 0x000fe40003f84000 */
[----:B------:R-:W-:Y:S02]  /*02e0*/  FSETP.GEU.AND P2, PT, R8, -126, PT ;  /* 0xc2fc00000800780b */ /* 0x000fe40003f4e000 */
[----:B------:R-:W-:Y:S01]  /*02f0*/  FSETP.GEU.AND P1, PT, R6, -126, PT ;  /* 0xc2fc00000600780b */ /* 0x000fe20003f2e000 */
[----:B---3--:R-:W-:-:S09]  /*0300*/  FMUL R0, R0, 1.4426950216293334961 ;  /* 0x3fb8aa3b00007820 */ /* 0x008fd20000400000 */
[----:B------:R-:W-:Y:S02]  /*0310*/  @!P2 FMUL R8, R8, 0.5 ;  /* 0x3f0000000808a820 */ /* 0x000fe40000400000 */
[----:B------:R-:W-:-:S04]  /*0320*/  @!P1 FMUL R6, R6, 0.5 ;  /* 0x3f00000006069820 */ /* 0x000fc80000400000 */
[----:B------:R-:W0:Y:S08]  /*0330*/  MUFU.EX2 R9, R8 ;  /* 0x0000000800097308 */ /* 0x000e300000000800 */
[----:B------:R-:W1:Y:S01]  /*0340*/  MUFU.EX2 R7, R6 ;  /* 0x0000000600077308 */ /* 0x000e620000000800 */
[----:B0-----:R-:W-:-:S04]  /*0350*/  @!P2 FMUL R9, R9, R9 ;  /* 0x000000090909a220 */ /* 0x001fc80000400000 */
[----:B------:R-:W-:Y:S02]  /*0360*/  FADD R15, R9, 1 ;  /* 0x3f800000090f7421 */ /* 0x000fe40000000000 */
[----:B-1----:R-:W-:-:S03]  /*0370*/  @!P1 FMUL R7, R7, R7 ;  /* 0x0000000707079220 */ /* 0x002fc60000400000 */
[----:B------:R-:W-:Y:S02]  /*0380*/  IADD3 R9, R15, -0x3f2aaaab, RZ ;  /* 0xc0d555550f097810 */ /* 0x000fe40007ffe0ff */
[----:B------:R-:W-:Y:S01]  /*0390*/  FSETP.GEU.AND P1, PT, R0, -126, PT ;  /* 0xc2fc00000000780b */ /* 0x000fe20003f2e000 */
[----:B------:R-:W-:Y:S01]  /*03a0*/  FADD R12, R7, 1 ;  /* 0x3f800000070c7421 */ /* 0x000fe20000000000 */
[----:B------:R-:W-:Y:S02]  /*03b0*/  LOP3.LUT R10, R9, 0xff800000, RZ, 0xc0, !PT ;  /* 0xff800000090a7812 */ /* 0x000fe400078ec0ff */
[C---:B------:R-:W-:Y:S02]  /*03c0*/  ISETP.GE.U32.AND P5, PT, R15.reuse, 0x7f800000, PT ;  /* 0x7f8000000f00780c */ /* 0x040fe40003fa6070 */
[----:B------:R-:W-:Y:S02]  /*03d0*/  IADD3 R7, R12, -0x3f2aaaab, RZ ;  /* 0xc0d555550c077810 */ /* 0x000fe40007ffe0ff */
[----:B------:R-:W-:-:S02]  /*03e0*/  IADD3 R9, R15, -R10, RZ ;  /* 0x8000000a0f097210 */ /* 0x000fc40007ffe0ff */
[----:B------:R-:W-:Y:S01]  /*03f0*/  LOP3.LUT R7, R7, 0xff800000, RZ, 0xc0, !PT ;  /* 0xff80000007077812 */ /* 0x000fe200078ec0ff */
[----:B------:R-:W0:Y:S01]  /*0400*/  I2F R10, R10 ;  /* 0x0000000a000a7306 */ /* 0x000e220000201400 */
[----:B------:R-:W-:Y:S01]  /*0410*/  @!P1 FMUL R0, R0, 0.5 ;  /* 0x3f00000000009820 */ /* 0x000fe20000400000 */
[C---:B------:R-:W-:Y:S01]  /*0420*/  ISETP.GE.U32.AND P2, PT, R12.reuse, 0x7f800000, PT ;  /* 0x7f8000000c00780c */ /* 0x040fe20003f46070 */
[----:B------:R-:W-:Y:S01]  /*0430*/  FADD R8, R9, -1 ;  /* 0xbf80000009087421 */ /* 0x000fe20000000000 */
[----:B------:R-:W-:Y:S02]  /*0440*/  IADD3 R6, R12, -R7, RZ ;  /* 0x800000070c067210 */ /* 0x000fe40007ffe0ff */
[----:B------:R-:W-:Y:S01]  /*0450*/  @P5 MOV R14, 0x7f800000 ;  /* 0x7f800000000e5802 */ /* 0x000fe20000000f00 */
[----:B------:R-:W-:Y:S01]  /*0460*/  FFMA.FTZ R9, R8, -R13, 0.14084610342979431152 ;  /* 0x3e1039f608097423 */ /* 0x000fe2000001080d */
[----:B------:R-:W1:Y:S01]  /*0470*/  I2F R7, R7 ;  /* 0x0000000700077306 */ /* 0x000e620000201400 */
[----:B------:R-:W-:-:S02]  /*0480*/  FADD R6, R6, -1 ;  /* 0xbf80000006067421 */ /* 0x000fc40000000000 */
[----:B------:R-:W-:Y:S02]  /*0490*/  FFMA.FTZ R11, R8, R9, -0.12148627638816833496 ;  /* 0xbdf8cdcc080b7423 */ /* 0x000fe40000010009 */
[----:B------:R-:W-:Y:S02]  /*04a0*/  FFMA.FTZ R9, R6, -R13, 0.14084610342979431152 ;  /* 0x3e1039f606097423 */ /* 0x000fe4000001080d */
[----:B------:R-:W-:Y:S01]  /*04b0*/  FFMA.FTZ R11, R8, R11, 0.13980610668659210205 ;  /* 0x3e0f2955080b7423 */ /* 0x000fe2000001000b */
[----:B------:R-:W2:Y:S01]  /*04c0*/  MUFU.EX2 R0, R0 ;  /* 0x0000000000007308 */ /* 0x000ea20000000800 */
[----:B------:R-:W-:Y:S02]  /*04d0*/  FFMA.FTZ R9, R6, R9, -0.12148627638816833496 ;  /* 0xbdf8cdcc06097423 */ /* 0x000fe40000010009 */
[----:B------:R-:W-:Y:S02]  /*04e0*/  FFMA.FTZ R11, R8, R11, -0.16684235632419586182 ;  /* 0xbe2ad8b9080b7423 */ /* 0x000fe4000001000b */
[----:B------:R-:W-:-:S02]  /*04f0*/  FFMA.FTZ R9, R6, R9, 0.13980610668659210205 ;  /* 0x3e0f295506097423 */ /* 0x000fc40000010009 */
[----:B------:R-:W-:Y:S02]  /*0500*/  FFMA.FTZ R11, R8, R11, 0.20012299716472625732 ;  /* 0x3e4ced0b080b7423 */ /* 0x000fe4000001000b */
[----:B------:R-:W-:Y:S02]  /*0510*/  FFMA.FTZ R9, R6, R9, -0.16684235632419586182 ;  /* 0xbe2ad8b906097423 */ /* 0x000fe40000010009 */
[----:B------:R-:W-:Y:S02]  /*0520*/  FFMA.FTZ R11, R8, R11, -0.24999669194221496582 ;  /* 0xbe7fff22080b7423 */ /* 0x000fe4000001000b */
[----:B------:R-:W-:Y:S02]  /*0530*/  FFMA.FTZ R9, R6, R9, 0.20012299716472625732 ;  /* 0x3e4ced0b06097423 */ /* 0x000fe40000010009 */
[----:B------:R-:W-:Y:S02]  /*0540*/  FFMA.FTZ R11, R8, R11, 0.33333182334899902344 ;  /* 0x3eaaaa78080b7423 */ /* 0x000fe4000001000b */
[----:B------:R-:W-:-:S02]  /*0550*/  FFMA.FTZ R9, R6, R9, -0.24999669194221496582 ;  /* 0xbe7fff2206097423 */ /* 0x000fc40000010009 */
[----:B------:R-:W-:Y:S02]  /*0560*/  FFMA.FTZ R11, R8, R11, -0.5 ;  /* 0xbf000000080b7423 */ /* 0x000fe4000001000b */
[----:B------:R-:W-:Y:S02]  /*0570*/  FFMA.FTZ R9, R6, R9, 0.33333182334899902344 ;  /* 0x3eaaaa7806097423 */ /* 0x000fe40000010009 */
[----:B------:R-:W-:Y:S02]  /*0580*/  FMUL R11, R8, R11 ;  /* 0x0000000b080b7220 */ /* 0x000fe40000400000 */
[----:B------:R-:W-:Y:S02]  /*0590*/  FFMA.FTZ R9, R6, R9, -0.5 ;  /* 0xbf00000006097423 */ /* 0x000fe40000010009 */
[----:B------:R-:W-:Y:S01]  /*05a0*/  FFMA.FTZ R11, R8, R11, R8 ;  /* 0x0000000b080b7223 */ /* 0x000fe20000010008 */
[----:B------:R-:W-:Y:S01]  /*05b0*/  @P2 MOV R8, 0x7f800000 ;  /* 0x7f80000000082802 */ /* 0x000fe20000000f00 */
[----:B------:R-:W-:-:S02]  /*05c0*/  FMUL R9, R6, R9 ;  /* 0x0000000906097220 */ /* 0x000fc40000400000 */
[----:B0-----:R-:W-:Y:S02]  /*05d0*/  FFMA.FTZ R10, R10, 1.1920928955078125e-07, RZ ;  /* 0x340000000a0a7823 */ /* 0x001fe400000100ff */
[----:B------:R-:W-:Y:S02]  /*05e0*/  FFMA.FTZ R6, R6, R9, R6 ;  /* 0x0000000906067223 */ /* 0x000fe40000010006 */
[----:B-1----:R-:W-:Y:S02]  /*05f0*/  FFMA.FTZ R7, R7, 1.1920928955078125e-07, RZ ;  /* 0x3400000007077823 */ /* 0x002fe400000100ff */
[----:B------:R-:W-:Y:S02]  /*0600*/  FFMA.FTZ R10, R10, 0.69314718246459960938, R11 ;  /* 0x3f3172180a0a7823 */ /* 0x000fe4000001000b */
[----:B------:R-:W-:Y:S02]  /*0610*/  FFMA.FTZ R6, R7, 0.69314718246459960938, R6 ;  /* 0x3f31721807067823 */ /* 0x000fe40000010006 */
[C---:B------:R-:W-:Y:S01]  /*0620*/  @P5 FFMA.FTZ R10, R15.reuse, R14, +INF ;  /* 0x7f8000000f0a5423 */ /* 0x040fe2000001000e */
[----:B------:R-:W-:Y:S01]  /*0630*/  FSETP.NEU.AND P5, PT, R15, RZ, PT ;  /* 0x000000ff0f00720b */ /* 0x000fe20003fad000 */
[C---:B------:R-:W-:Y:S01]  /*0640*/  @P2 FFMA.FTZ R6, R12.reuse, R8, +INF ;  /* 0x7f8000000c062423 */ /* 0x040fe20000010008 */
[----:B------:R-:W-:Y:S01]  /*0650*/  FSETP.NEU.AND P2, PT, R12, RZ, PT ;  /* 0x000000ff0c00720b */ /* 0x000fe20003f4d000 */
[----:B--2---:R-:W-:Y:S01]  /*0660*/  @!P1 FMUL R0, R0, R0 ;  /* 0x0000000000009220 */ /* 0x004fe20000400000 */
[----:B------:R-:W-:-:S02]  /*0670*/  @!P3 FSEL R5, R10, -INF , P5 ;  /* 0xff8000000a05b808 */ /* 0x000fc40002800000 */
[----:B------:R-:W-:Y:S01]  /*0680*/  @!P4 FSEL R4, R6, -INF , P2 ;  /* 0xff8000000604c808 */ /* 0x000fe20001000000 */
[----:B------:R-:W-:-:S04]  /*0690*/  FADD R0, RZ, -R0 ;  /* 0x80000000ff007221 */ /* 0x000fc80000000000 */
[C---:B------:R-:W-:Y:S02]  /*06a0*/  FMUL R4, R0.reuse, R4 ;  /* 0x0000000400047220 */ /* 0x040fe40000400000 */
[----:B------:R-:W-:Y:S01]  /*06b0*/  FMUL R5, R0, R5 ;  /* 0x0000000500057220 */ /* 0x000fe20000400000 */
[----:B------:R-:W-:Y:S07]  /*06c0*/  @!P0 EXIT ;  /* 0x000000000000894d */ /* 0x000fee0003800000 */
[----:B------:R-:W-:Y:S01]  /*06d0*/  STG.E.64.SYS [R2.64+UR4], R4 ;  /* 0x0000000402007986 */ /* 0x000fe2000c10eb04 */
[----:B------:R-:W-:Y:S05]  /*06e0*/  EXIT ;  /* 0x000000000000794d */ /* 0x000fea0003800000 */
.L_x_0:
[----:B------:R-:W-:-:S00]  /*06f0*/  BRA `(.L_x_0) ;  /* 0xfffffff000007947 */ /* 0x000fc0000383ffff */
.L_x_1:


//--------------------- .nv.global.init           --------------------------
	.section	.nv.global.init,"aw",@progbits
.nv.global.init:
	.type		_$_str,@object
	.size		_$_str,(.L_0 - _$_str)
_$_str:
        /*0000*/ 	.byte	0x5f, 0x5f, 0x43, 0x55, 0x44, 0x41, 0x5f, 0x46, 0x54, 0x5a, 0x00
.L_0:
